//
// Generated by NVIDIA NVVM Compiler
//
// Compiler Build ID: CL-36424714
// Cuda compilation tools, release 13.0, V13.0.88
// Based on NVVM 20.0.0
//

.version 9.0
.target sm_100
.address_size 64

	// .globl	_Z20countWordOccurrencesPPciS_iPi

.visible .entry _Z20countWordOccurrencesPPciS_iPi(
	.param .u64 .ptr .align 1 _Z20countWordOccurrencesPPciS_iPi_param_0,
	.param .u32 _Z20countWordOccurrencesPPciS_iPi_param_1,
	.param .u64 .ptr .align 1 _Z20countWordOccurrencesPPciS_iPi_param_2,
	.param .u32 _Z20countWordOccurrencesPPciS_iPi_param_3,
	.param .u64 .ptr .align 1 _Z20countWordOccurrencesPPciS_iPi_param_4
)
{
	.reg .pred 	%p<5>;
	.reg .b16 	%rs<3>;
	.reg .b32 	%r<12>;
	.reg .b64 	%rd<13>;

	ld.param.u64 	%rd4, [_Z20countWordOccurrencesPPciS_iPi_param_0];
	ld.param.u32 	%r5, [_Z20countWordOccurrencesPPciS_iPi_param_1];
	ld.param.u64 	%rd5, [_Z20countWordOccurrencesPPciS_iPi_param_2];
	ld.param.u32 	%r4, [_Z20countWordOccurrencesPPciS_iPi_param_3];
	ld.param.u64 	%rd6, [_Z20countWordOccurrencesPPciS_iPi_param_4];
	mov.u32 	%r6, %tid.x;
	mov.u32 	%r7, %ctaid.x;
	mov.u32 	%r8, %ntid.x;
	mad.lo.s32 	%r1, %r7, %r8, %r6;
	setp.ge.s32 	%p1, %r1, %r5;
	@%p1 bra 	$L__BB0_6;
	cvta.to.global.u64 	%rd7, %rd4;
	mul.wide.s32 	%rd8, %r1, 8;
	add.s64 	%rd1, %rd7, %rd8;
	setp.lt.s32 	%p2, %r4, 1;
	@%p2 bra 	$L__BB0_5;
	ld.global.u64 	%rd2, [%rd1];
	cvta.to.global.u64 	%rd3, %rd5;
	mov.b32 	%r11, 0;
	bra.uni 	$L__BB0_4;
$L__BB0_3:
	add.s32 	%r11, %r11, 1;
	setp.eq.s32 	%p4, %r11, %r4;
	@%p4 bra 	$L__BB0_5;
$L__BB0_4:
	cvt.u64.u32 	%rd9, %r11;
	add.s64 	%rd10, %rd2, %rd9;
	ld.u8 	%rs1, [%rd10];
	add.s64 	%rd11, %rd3, %rd9;
	ld.global.u8 	%rs2, [%rd11];
	setp.eq.s16 	%p3, %rs1, %rs2;
	@%p3 bra 	$L__BB0_3;
	bra.uni 	$L__BB0_6;
$L__BB0_5:
	cvta.to.global.u64 	%rd12, %rd6;
	atom.global.add.u32 	%r10, [%rd12], 1;
$L__BB0_6:
	ret;

}


// ===== COMPILED SASS (sm_100) =====

	.target	sm_100

	.elftype	@"ET_EXEC"


//--------------------- .note.nv.tkinfo           --------------------------
	.section	.note.nv.tkinfo,"",@"SHT_NOTE"
	.sectionflags	@"SHF_NOTE_NV_TKINFO"
	.tkinfo
        /*0018*/ 	.word	0x00000002
        /*0030*/ 	.string	""
        /*0030*/ 	.string	"ptxas"
        /*0030*/ 	.string	"Cuda compilation tools, release 13.0, V13.0.88"
        /*0030*/ 	.string	"Build cuda_13.0.r13.0/compiler.36424714_0"
        /*0030*/ 	.string	"-arch sm_100 -m 64 "



//--------------------- .note.nv.cuinfo           --------------------------
	.section	.note.nv.cuinfo,"",@"SHT_NOTE"
	.sectionflags	@"SHF_NOTE_NV_CUINFO"
        /*0018*/ 	.short	0x0002
        /*001a*/ 	.short	0x0064
        /*001c*/ 	.short	0x0082
	.zero		2


//--------------------- .nv.info                  --------------------------
	.section	.nv.info,"",@"SHT_CUDA_INFO"
	.align	4


	//----- nvinfo : EIATTR_REGCOUNT
	.align		4
        /*0000*/ 	.byte	0x04, 0x2f
        /*0002*/ 	.short	(.L_1 - .L_0)
	.align		4
.L_0:
        /*0004*/ 	.word	index@(_Z20countWordOccurrencesPPciS_iPi)
        /*0008*/ 	.word	0x0000000a


	//----- nvinfo : EIATTR_FRAME_SIZE
	.align		4
.L_1:
        /*000c*/ 	.byte	0x04, 0x11
        /*000e*/ 	.short	(.L_3 - .L_2)
	.align		4
.L_2:
        /*0010*/ 	.word	index@(_Z20countWordOccurrencesPPciS_iPi)
        /*0014*/ 	.word	0x00000000


	//----- nvinfo : EIATTR_MIN_STACK_SIZE
	.align		4
.L_3:
        /*0018*/ 	.byte	0x04, 0x12
        /*001a*/ 	.short	(.L_5 - .L_4)
	.align		4
.L_4:
        /*001c*/ 	.word	index@(_Z20countWordOccurrencesPPciS_iPi)
        /*0020*/ 	.word	0x00000000
.L_5:


//--------------------- .nv.compat                --------------------------
	.section	.nv.compat,"",@"SHT_CUDA_COMPAT_INFO"
	.align	4
        /*0000*/ 	.byte	0x02, 0x09, 0x00, 0x00, 0x02, 0x02, 0x01, 0x00, 0x02, 0x05, 0x05, 0x00, 0x03, 0x07, 0x01, 0x01
        /*0010*/ 	.byte	0x02, 0x03, 0x00, 0x00, 0x02, 0x06, 0x01, 0x00, 0x04, 0x0b, 0x08, 0x00, 0x09, 0x00, 0x00, 0x00
        /*0020*/ 	.byte	0x00, 0x00, 0x00, 0x00


//--------------------- .nv.info._Z20countWordOccurrencesPPciS_iPi --------------------------
	.section	.nv.info._Z20countWordOccurrencesPPciS_iPi,"",@"SHT_CUDA_INFO"
	.sectionflags	@""
	.align	4


	//----- nvinfo : EIATTR_CUDA_API_VERSION
	.align		4
        /*0000*/ 	.byte	0x04, 0x37
        /*0002*/ 	.short	(.L_7 - .L_6)
.L_6:
        /*0004*/ 	.word	0x00000082


	//----- nvinfo : EIATTR_KPARAM_INFO
	.align		4
.L_7:
        /*0008*/ 	.byte	0x04, 0x17
        /*000a*/ 	.short	(.L_9 - .L_8)
.L_8:
        /*000c*/ 	.word	0x00000000
        /*0010*/ 	.short	0x0004
        /*0012*/ 	.short	0x0020
        /*0014*/ 	.byte	0x00, 0xf5, 0x21, 0x00


	//----- nvinfo : EIATTR_KPARAM_INFO
	.align		4
.L_9:
        /*0018*/ 	.byte	0x04, 0x17
        /*001a*/ 	.short	(.L_11 - .L_10)
.L_10:
        /*001c*/ 	.word	0x00000000
        /*0020*/ 	.short	0x0003
        /*0022*/ 	.short	0x0018
        /*0024*/ 	.byte	0x00, 0xf0, 0x11, 0x00


	//----- nvinfo : EIATTR_KPARAM_INFO
	.align		4
.L_11:
        /*0028*/ 	.byte	0x04, 0x17
        /*002a*/ 	.short	(.L_13 - .L_12)
.L_12:
        /*002c*/ 	.word	0x00000000
        /*0030*/ 	.short	0x0002
        /*0032*/ 	.short	0x0010
        /*0034*/ 	.byte	0x00, 0xf5, 0x21, 0x00


	//----- nvinfo : EIATTR_KPARAM_INFO
	.align		4
.L_13:
        /*0038*/ 	.byte	0x04, 0x17
        /*003a*/ 	.short	(.L_15 - .L_14)
.L_14:
        /*003c*/ 	.word	0x00000000
        /*0040*/ 	.short	0x0001
        /*0042*/ 	.short	0x0008
        /*0044*/ 	.byte	0x00, 0xf0, 0x11, 0x00


	//----- nvinfo : EIATTR_KPARAM_INFO
	.align		4
.L_15:
        /*0048*/ 	.byte	0x04, 0x17
        /*004a*/ 	.short	(.L_17 - .L_16)
.L_16:
        /*004c*/ 	.word	0x00000000
        /*0050*/ 	.short	0x0000
        /*0052*/ 	.short	0x0000
        /*0054*/ 	.byte	0x00, 0xf5, 0x21, 0x00


	//----- nvinfo : EIATTR_SPARSE_MMA_MASK
	.align		4
.L_17:
        /*0058*/ 	.byte	0x03, 0x50
        /*005a*/ 	.short	0x0000


	//----- nvinfo : EIATTR_MAXREG_COUNT
	.align		4
        /*005c*/ 	.byte	0x03, 0x1b
        /*005e*/ 	.short	0x00ff


	//----- nvinfo : EIATTR_MERCURY_ISA_VERSION
	.align		4
        /*0060*/ 	.byte	0x03, 0x5f
        /*0062*/ 	.short	0x0101


	//----- nvinfo : EIATTR_INT_WARP_WIDE_INSTR_OFFSETS
	.align		4
        /*0064*/ 	.byte	0x04, 0x31
        /*0066*/ 	.short	(.L_19 - .L_18)


	//   ....[0]....
.L_18:
        /*0068*/ 	.word	0x00000210


	//----- nvinfo : EIATTR_VRC_CTA_INIT_COUNT
	.align		4
.L_19:
        /*006c*/ 	.byte	0x02, 0x4a
	.zero		1
	.zero		1


	//----- nvinfo : EIATTR_EXIT_INSTR_OFFSETS
	.align		4
        /*0070*/ 	.byte	0x04, 0x1c
        /*0072*/ 	.short	(.L_21 - .L_20)


	//   ....[0]....
.L_20:
        /*0074*/ 	.word	0x00000070


	//   ....[1]....
        /*0078*/ 	.word	0x000001d0


	//   ....[2]....
        /*007c*/ 	.word	0x00000260


	//----- nvinfo : EIATTR_CBANK_PARAM_SIZE
	.align		4
.L_21:
        /*0080*/ 	.byte	0x03, 0x19
        /*0082*/ 	.short	0x0028


	//----- nvinfo : EIATTR_PARAM_CBANK
	.align		4
        /*0084*/ 	.byte	0x04, 0x0a
        /*0086*/ 	.short	(.L_23 - .L_22)
	.align		4
.L_22:
        /*0088*/ 	.word	index@(.nv.constant0._Z20countWordOccurrencesPPciS_iPi)
        /*008c*/ 	.short	0x0380
        /*008e*/ 	.short	0x0028


	//----- nvinfo : EIATTR_SW_WAR
	.align		4
.L_23:
        /*0090*/ 	.byte	0x04, 0x36
        /*0092*/ 	.short	(.L_25 - .L_24)
.L_24:
        /*0094*/ 	.word	0x00000008
.L_25:


//--------------------- .nv.callgraph             --------------------------
	.section	.nv.callgraph,"",@"SHT_CUDA_CALLGRAPH"
	.align	4
	.sectionentsize	8
	.align		4
        /*0000*/ 	.word	0x00000000
	.align		4
        /*0004*/ 	.word	0xffffffff
	.align		4
        /*0008*/ 	.word	0x00000000
	.align		4
        /*000c*/ 	.word	0xfffffffe
	.align		4
        /*0010*/ 	.word	0x00000000
	.align		4
        /*0014*/ 	.word	0xfffffffd
	.align		4
        /*0018*/ 	.word	0x00000000
	.align		4
        /*001c*/ 	.word	0xfffffffc


//--------------------- .text._Z20countWordOccurrencesPPciS_iPi --------------------------
	.section	.text._Z20countWordOccurrencesPPciS_iPi,"ax",@progbits
	.align	128
        .global         _Z20countWordOccurrencesPPciS_iPi
        .type           _Z20countWordOccurrencesPPciS_iPi,@function
        .size           _Z20countWordOccurrencesPPciS_iPi,(.L_x_3 - _Z20countWordOccurrencesPPciS_iPi)
        .other          _Z20countWordOccurrencesPPciS_iPi,@"STO_CUDA_ENTRY STV_DEFAULT"
_Z20countWordOccurrencesPPciS_iPi:
.text._Z20countWordOccurrencesPPciS_iPi:
[----:B------:R-:W-:Y:S01]  /*0000*/  LDC R1, c[0x0][0x37c] ;  /* 0x0000df00ff017b82 */ /* 0x000fe20000000800 */
[----:B------:R-:W0:Y:S07]  /*0010*/  S2R R5, SR_TID.X ;  /* 0x0000000000057919 */ /* 0x000e2e0000002100 */
[----:B------:R-:W0:Y:S01]  /*0020*/  S2UR UR4, SR_CTAID.X ;  /* 0x00000000000479c3 */ /* 0x000e220000002500 */
[----:B------:R-:W1:Y:S07]  /*0030*/  LDCU UR5, c[0x0][0x388] ;  /* 0x00007100ff0577ac */ /* 0x000e6e0008000800 */
[----:B------:R-:W0:Y:S02]  /*0040*/  LDC R0, c[0x0][0x360] ;  /* 0x0000d800ff007b82 */ /* 0x000e240000000800 */
[----:B0-----:R-:W-:-:S05]  /*0050*/  IMAD R5, R0, UR4, R5 ;  /* 0x0000000400057c24 */ /* 0x001fca000f8e0205 */
[----:B-1----:R-:W-:-:S13]  /*0060*/  ISETP.GE.AND P0, PT, R5, UR5, PT ;  /* 0x0000000505007c0c */ /* 0x002fda000bf06270 */
[----:B------:R-:W-:Y:S05]  /*0070*/  @P0 EXIT ;  /* 0x000000000000094d */ /* 0x000fea0003800000 */
[----:B------:R-:W0:Y:S01]  /*0080*/  LDCU UR4, c[0x0][0x398] ;  /* 0x00007300ff0477ac */ /* 0x000e220008000800 */
[----:B------:R-:W1:Y:S01]  /*0090*/  LDC.64 R2, c[0x0][0x380] ;  /* 0x0000e000ff027b82 */ /* 0x000e620000000a00 */
[----:B------:R-:W2:Y:S01]  /*00a0*/  LDCU.64 UR6, c[0x0][0x358] ;  /* 0x00006b00ff0677ac */ /* 0x000ea20008000a00 */
[----:B0-----:R-:W-:Y:S01]  /*00b0*/  UISETP.GE.AND UP0, UPT, UR4, 0x1, UPT ;  /* 0x000000010400788c */ /* 0x001fe2000bf06270 */
[----:B-1----:R-:W-:-:S08]  /*00c0*/  IMAD.WIDE R2, R5, 0x8, R2 ;  /* 0x0000000805027825 */ /* 0x002fd000078e0202 */
[----:B--2---:R-:W-:Y:S05]  /*00d0*/  BRA.U !UP0, `(.L_x_0) ;  /* 0x0000000108447547 */ /* 0x004fea000b800000 */
[----:B------:R-:W5:Y:S01]  /*00e0*/  LDG.E.64 R2, desc[UR6][R2.64] ;  /* 0x0000000602027981 */ /* 0x000f62000c1e1b00 */
[----:B------:R-:W0:Y:S01]  /*00f0*/  LDCU UR9, c[0x0][0x398] ;  /* 0x00007300ff0977ac */ /* 0x000e220008000800 */
[----:B------:R-:W1:Y:S01]  /*0100*/  LDCU.64 UR10, c[0x0][0x390] ;  /* 0x00007200ff0a77ac */ /* 0x000e620008000a00 */
[----:B------:R-:W-:-:S05]  /*0110*/  UMOV UR4, URZ ;  /* 0x000000ff00047c82 */ /* 0x000fca0008000000 */
.L_x_1:
[----:B-1----:R-:W-:Y:S02]  /*0120*/  UIADD3 UR5, UP0, UPT, UR4, UR10, URZ ;  /* 0x0000000a04057290 */ /* 0x002fe4000ff1e0ff */
[----:B-----5:R-:W-:Y:S02]  /*0130*/  IADD3 R4, P0, PT, R2, UR4, RZ ;  /* 0x0000000402047c10 */ /* 0x020fe4000ff1e0ff */
[----:B------:R-:W-:-:S03]  /*0140*/  UIADD3.X UR8, UPT, UPT, URZ, UR11, URZ, UP0, !UPT ;  /* 0x0000000bff087290 */ /* 0x000fc600087fe4ff */
[----:B------:R-:W-:Y:S01]  /*0150*/  IMAD.X R5, RZ, RZ, R3, P0 ;  /* 0x000000ffff057224 */ /* 0x000fe200000e0603 */
[----:B------:R-:W-:Y:S02]  /*0160*/  MOV R6, UR5 ;  /* 0x0000000500067c02 */ /* 0x000fe40008000f00 */
[----:B------:R-:W-:Y:S02]  /*0170*/  IMAD.U32 R7, RZ, RZ, UR8 ;  /* 0x00000008ff077e24 */ /* 0x000fe4000f8e00ff */
[----:B------:R-:W2:Y:S04]  /*0180*/  LD.E.U8 R4, desc[UR6][R4.64] ;  /* 0x0000000604047980 */ /* 0x000ea8000c101100 */
[----:B------:R-:W2:Y:S01]  /*0190*/  LDG.E.U8 R7, desc[UR6][R6.64] ;  /* 0x0000000606077981 */ /* 0x000ea2000c1e1100 */
[----:B------:R-:W-:-:S04]  /*01a0*/  UIADD3 UR4, UPT, UPT, UR4, 0x1, URZ ;  /* 0x0000000104047890 */ /* 0x000fc8000fffe0ff */
[----:B0-----:R-:W-:Y:S01]  /*01b0*/  UISETP.NE.AND UP0, UPT, UR4, UR9, UPT ;  /* 0x000000090400728c */ /* 0x001fe2000bf05270 */
[----:B--2---:R-:W-:-:S13]  /*01c0*/  ISETP.NE.AND P0, PT, R4, R7, PT ;  /* 0x000000070400720c */ /* 0x004fda0003f05270 */
[----:B------:R-:W-:Y:S05]  /*01d0*/  @P0 EXIT ;  /* 0x000000000000094d */ /* 0x000fea0003800000 */
[----:B------:R-:W-:Y:S05]  /*01e0*/  BRA.U UP0, `(.L_x_1) ;  /* 0xfffffffd00cc7547 */ /* 0x000fea000b83ffff */
.L_x_0:
[----:B------:R-:W0:Y:S01]  /*01f0*/  S2R R0, SR_LANEID ;  /* 0x0000000000007919 */ /* 0x000e220000000000 */
[----:B------:R-:W1:Y:S01]  /*0200*/  LDC.64 R2, c[0x0][0x3a0] ;  /* 0x0000e800ff027b82 */ /* 0x000e620000000a00 */
[----:B------:R-:W-:Y:S02]  /*0210*/  VOTEU.ANY UR5, UPT, PT ;  /* 0x0000000000057886 */ /* 0x000fe400038e0100 */
[----:B------:R-:W-:Y:S02]  /*0220*/  UFLO.U32 UR8, UR5 ;  /* 0x00000005000872bd */ /* 0x000fe400080e0000 */
[----:B------:R-:W1:Y:S04]  /*0230*/  POPC R5, UR5 ;  /* 0x0000000500057d09 */ /* 0x000e680008000000 */
[----:B0-----:R-:W-:-:S13]  /*0240*/  ISETP.EQ.U32.AND P0, PT, R0, UR8, PT ;  /* 0x0000000800007c0c */ /* 0x001fda000bf02070 */
[----:B-1----:R-:W-:Y:S01]  /*0250*/  @P0 REDG.E.ADD.STRONG.GPU desc[UR6][R2.64], R5 ;  /* 0x000000050200098e */ /* 0x002fe2000c12e106 */
[----:B------:R-:W-:Y:S05]  /*0260*/  EXIT ;  /* 0x000000000000794d */ /* 0x000fea0003800000 */
.L_x_2:
[----:B------:R-:W-:-:S00]  /*0270*/  BRA `(.L_x_2) ;  /* 0xfffffffc00fc7947 */ /* 0x000fc0000383ffff */
[----:B------:R-:W-:-:S00]  /*0280*/  NOP ;  /* 0x0000000000007918 */ /* 0x000fc00000000000 */
[----:B------:R-:W-:-:S00]  /*0290*/  NOP ;  /* 0x0000000000007918 */ /* 0x000fc00000000000 */
[----:B------:R-:W-:-:S00]  /*02a0*/  NOP ;  /* 0x0000000000007918 */ /* 0x000fc00000000000 */
[----:B------:R-:W-:-:S00]  /*02b0*/  NOP ;  /* 0x0000000000007918 */ /* 0x000fc00000000000 */
[----:B------:R-:W-:-:S00]  /*02c0*/  NOP ;  /* 0x0000000000007918 */ /* 0x000fc00000000000 */
[----:B------:R-:W-:-:S00]  /*02d0*/  NOP ;  /* 0x0000000000007918 */ /* 0x000fc00000000000 */
[----:B------:R-:W-:-:S00]  /*02e0*/  NOP ;  /* 0x0000000000007918 */ /* 0x000fc00000000000 */
[----:B------:R-:W-:-:S00]  /*02f0*/  NOP ;  /* 0x0000000000007918 */ /* 0x000fc00000000000 */
.L_x_3:


//--------------------- .nv.shared.reserved.0     --------------------------
	.section	.nv.shared.reserved.0,"aw",@nobits
	.weak		__nv_reservedSMEM_offset_0_alias
	.size		__nv_reservedSMEM_offset_0_alias, 0, 64
	.other		__nv_reservedSMEM_offset_0_alias,@"STO_CUDA_RESERVED_SHARED STV_DEFAULT"
__nv_reservedSMEM_offset_0_alias:
	.zero		0
	.zero		64


//--------------------- .nv.constant0._Z20countWordOccurrencesPPciS_iPi --------------------------
	.section	.nv.constant0._Z20countWordOccurrencesPPciS_iPi,"a",@progbits
	.sectionflags	@""
	.align	4
.nv.constant0._Z20countWordOccurrencesPPciS_iPi:
	.zero		936


//--------------------- SYMBOLS --------------------------

	.type		.nv.reservedSmem.offset0,@object
	.size		.nv.reservedSmem.offset0,0x4
